	.target	sm_100a

	.elftype	@"ET_EXEC"


//--------------------- .note.nv.tkinfo           --------------------------
	.section	.note.nv.tkinfo,"",@"SHT_NOTE"
	.sectionflags	@"SHF_NOTE_NV_TKINFO"
	.tkinfo
        /*0018*/ 	.word	0x00000002
        /*0030*/ 	.string	""
        /*0030*/ 	.string	"ptxas"
        /*0030*/ 	.string	"Cuda compilation tools, release 13.0, V13.0.88"
        /*0030*/ 	.string	"Build cuda_13.0.r13.0/compiler.36424714_0"
        /*0030*/ 	.string	"-arch sm_100a -m 64 "



//--------------------- .note.nv.cuinfo           --------------------------
	.section	.note.nv.cuinfo,"",@"SHT_NOTE"
	.sectionflags	@"SHF_NOTE_NV_CUINFO"
        /*0018*/ 	.short	0x0002
        /*001a*/ 	.short	0x0064
        /*001c*/ 	.short	0x0082
	.zero		2


//--------------------- .nv.info                  --------------------------
	.section	.nv.info,"",@"SHT_CUDA_INFO"
	.align	4


	//----- nvinfo : EIATTR_REGCOUNT
	.align		4
        /*0000*/ 	.byte	0x04, 0x2f
        /*0002*/ 	.short	(.L_46 - .L_45)
	.align		4
.L_45:
        /*0004*/ 	.word	index@(_Z22copy_kernel_vectorizedIN4cute6TensorINS0_10ViewEngineINS0_8gmem_ptrIPfEEEENS0_6LayoutINS0_5tupleIJNS8_IJNS0_1CILi128EEENS9_ILi64EEEEEEiiEEENS8_IJNS8_IJNS9_ILi1EEEiEEESA_iEEEEEEESI_NS0_9TiledCopyINS0_9Copy_AtomIJNS0_13UniversalCopyIN7cutlass9uint128_tESN_EEfEEENS7_INS8_IJNS9_ILi256EEENS9_ILi4EEEEEENS8_IJSR_SE_EEEEENS8_IJSA_NS9_ILi8EEEEEEEEEvT_T0_T1_)
        /*0008*/ 	.word	0x00000028


	//----- nvinfo : EIATTR_FRAME_SIZE
	.align		4
.L_46:
        /*000c*/ 	.byte	0x04, 0x11
        /*000e*/ 	.short	(.L_48 - .L_47)
	.align		4
.L_47:
        /*0010*/ 	.word	index@(_Z22copy_kernel_vectorizedIN4cute6TensorINS0_10ViewEngineINS0_8gmem_ptrIPfEEEENS0_6LayoutINS0_5tupleIJNS8_IJNS0_1CILi128EEENS9_ILi64EEEEEEiiEEENS8_IJNS8_IJNS9_ILi1EEEiEEESA_iEEEEEEESI_NS0_9TiledCopyINS0_9Copy_AtomIJNS0_13UniversalCopyIN7cutlass9uint128_tESN_EEfEEENS7_INS8_IJNS9_ILi256EEENS9_ILi4EEEEEENS8_IJSR_SE_EEEEENS8_IJSA_NS9_ILi8EEEEEEEEEvT_T0_T1_)
        /*0014*/ 	.word	0x00000000


	//----- nvinfo : EIATTR_REGCOUNT
	.align		4
.L_48:
        /*0018*/ 	.byte	0x04, 0x2f
        /*001a*/ 	.short	(.L_50 - .L_49)
	.align		4
.L_49:
        /*001c*/ 	.word	index@(_ZN3cub18CUB_300001_SM_10006detail11EmptyKernelIvEEvv)
        /*0020*/ 	.word	0x00000004


	//----- nvinfo : EIATTR_FRAME_SIZE
	.align		4
.L_50:
        /*0024*/ 	.byte	0x04, 0x11
        /*0026*/ 	.short	(.L_52 - .L_51)
	.align		4
.L_51:
        /*0028*/ 	.word	index@(_ZN3cub18CUB_300001_SM_10006detail11EmptyKernelIvEEvv)
        /*002c*/ 	.word	0x00000000


	//----- nvinfo : EIATTR_MIN_STACK_SIZE
	.align		4
.L_52:
        /*0030*/ 	.byte	0x04, 0x12
        /*0032*/ 	.short	(.L_54 - .L_53)
	.align		4
.L_53:
        /*0034*/ 	.word	index@(_ZN3cub18CUB_300001_SM_10006detail11EmptyKernelIvEEvv)
        /*0038*/ 	.word	0x00000000


	//----- nvinfo : EIATTR_MIN_STACK_SIZE
	.align		4
.L_54:
        /*003c*/ 	.byte	0x04, 0x12
        /*003e*/ 	.short	(.L_56 - .L_55)
	.align		4
.L_55:
        /*0040*/ 	.word	index@(_Z22copy_kernel_vectorizedIN4cute6TensorINS0_10ViewEngineINS0_8gmem_ptrIPfEEEENS0_6LayoutINS0_5tupleIJNS8_IJNS0_1CILi128EEENS9_ILi64EEEEEEiiEEENS8_IJNS8_IJNS9_ILi1EEEiEEESA_iEEEEEEESI_NS0_9TiledCopyINS0_9Copy_AtomIJNS0_13UniversalCopyIN7cutlass9uint128_tESN_EEfEEENS7_INS8_IJNS9_ILi256EEENS9_ILi4EEEEEENS8_IJSR_SE_EEEEENS8_IJSA_NS9_ILi8EEEEEEEEEvT_T0_T1_)
        /*0044*/ 	.word	0x00000000
.L_56:


//--------------------- .nv.compat                --------------------------
	.section	.nv.compat,"",@"SHT_CUDA_COMPAT_INFO"
	.align	4
        /*0000*/ 	.byte	0x02, 0x09, 0x01, 0x00, 0x02, 0x02, 0x01, 0x00, 0x02, 0x05, 0x05, 0x00, 0x03, 0x07, 0x01, 0x01
        /*0010*/ 	.byte	0x02, 0x03, 0x00, 0x00, 0x02, 0x06, 0x01, 0x00, 0x04, 0x0b, 0x08, 0x00, 0x09, 0x00, 0x00, 0x00
        /*0020*/ 	.byte	0x00, 0x00, 0x00, 0x00


//--------------------- .nv.info._ZN3cub18CUB_300001_SM_10006detail11EmptyKernelIvEEvv --------------------------
	.section	.nv.info._ZN3cub18CUB_300001_SM_10006detail11EmptyKernelIvEEvv,"",@"SHT_CUDA_INFO"
	.sectionflags	@""
	.align	4


	//----- nvinfo : EIATTR_CUDA_API_VERSION
	.align		4
        /*0000*/ 	.byte	0x04, 0x37
        /*0002*/ 	.short	(.L_58 - .L_57)
.L_57:
        /*0004*/ 	.word	0x00000082


	//----- nvinfo : EIATTR_SPARSE_MMA_MASK
	.align		4
.L_58:
        /*0008*/ 	.byte	0x03, 0x50
        /*000a*/ 	.short	0x0000


	//----- nvinfo : EIATTR_MAXREG_COUNT
	.align		4
        /*000c*/ 	.byte	0x03, 0x1b
        /*000e*/ 	.short	0x00ff


	//----- nvinfo : EIATTR_MERCURY_ISA_VERSION
	.align		4
        /*0010*/ 	.byte	0x03, 0x5f
        /*0012*/ 	.short	0x0101


	//----- nvinfo : EIATTR_VRC_CTA_INIT_COUNT
	.align		4
        /*0014*/ 	.byte	0x02, 0x4a
	.zero		1
	.zero		1


	//----- nvinfo : EIATTR_EXIT_INSTR_OFFSETS
	.align		4
        /*0018*/ 	.byte	0x04, 0x1c
        /*001a*/ 	.short	(.L_60 - .L_59)


	//   ....[0]....
.L_59:
        /*001c*/ 	.word	0x00000010


	//----- nvinfo : EIATTR_SW_WAR
	.align		4
.L_60:
        /*0020*/ 	.byte	0x04, 0x36
        /*0022*/ 	.short	(.L_62 - .L_61)
.L_61:
        /*0024*/ 	.word	0x00000008
.L_62:


//--------------------- .nv.info._Z22copy_kernel_vectorizedIN4cute6TensorINS0_10ViewEngineINS0_8gmem_ptrIPfEEEENS0_6LayoutINS0_5tupleIJNS8_IJNS0_1CILi128EEENS9_ILi64EEEEEEiiEEENS8_IJNS8_IJNS9_ILi1EEEiEEESA_iEEEEEEESI_NS0_9TiledCopyINS0_9Copy_AtomIJNS0_13UniversalCopyIN7cutlass9uint128_tESN_EEfEEENS7_INS8_IJNS9_ILi256EEENS9_ILi4EEEEEENS8_IJSR_SE_EEEEENS8_IJSA_NS9_ILi8EEEEEEEEEvT_T0_T1_ --------------------------
	.section	.nv.info._Z22copy_kernel_vectorizedIN4cute6TensorINS0_10ViewEngineINS0_8gmem_ptrIPfEEEENS0_6LayoutINS0_5tupleIJNS8_IJNS0_1CILi128EEENS9_ILi64EEEEEEiiEEENS8_IJNS8_IJNS9_ILi1EEEiEEESA_iEEEEEEESI_NS0_9TiledCopyINS0_9Copy_AtomIJNS0_13UniversalCopyIN7cutlass9uint128_tESN_EEfEEENS7_INS8_IJNS9_ILi256EEENS9_ILi4EEEEEENS8_IJSR_SE_EEEEENS8_IJSA_NS9_ILi8EEEEEEEEEvT_T0_T1_,"",@"SHT_CUDA_INFO"
	.sectionflags	@""
	.align	4


	//----- nvinfo : EIATTR_CUDA_API_VERSION
	.align		4
        /*0000*/ 	.byte	0x04, 0x37
        /*0002*/ 	.short	(.L_64 - .L_63)
.L_63:
        /*0004*/ 	.word	0x00000082


	//----- nvinfo : EIATTR_KPARAM_INFO
	.align		4
.L_64:
        /*0008*/ 	.byte	0x04, 0x17
        /*000a*/ 	.short	(.L_66 - .L_65)
.L_65:
        /*000c*/ 	.word	0x00000000
        /*0010*/ 	.short	0x0002
        /*0012*/ 	.short	0x0030
        /*0014*/ 	.byte	0x00, 0xf0, 0x05, 0x00


	//----- nvinfo : EIATTR_KPARAM_INFO
	.align		4
.L_66:
        /*0018*/ 	.byte	0x04, 0x17
        /*001a*/ 	.short	(.L_68 - .L_67)
.L_67:
        /*001c*/ 	.word	0x00000000
        /*0020*/ 	.short	0x0001
        /*0022*/ 	.short	0x0018
        /*0024*/ 	.byte	0x00, 0xf0, 0x61, 0x00


	//----- nvinfo : EIATTR_KPARAM_INFO
	.align		4
.L_68:
        /*0028*/ 	.byte	0x04, 0x17
        /*002a*/ 	.short	(.L_70 - .L_69)
.L_69:
        /*002c*/ 	.word	0x00000000
        /*0030*/ 	.short	0x0000
        /*0032*/ 	.short	0x0000
        /*0034*/ 	.byte	0x00, 0xf0, 0x61, 0x00


	//----- nvinfo : EIATTR_SPARSE_MMA_MASK
	.align		4
.L_70:
        /*0038*/ 	.byte	0x03, 0x50
        /*003a*/ 	.short	0x0000


	//----- nvinfo : EIATTR_MAXREG_COUNT
	.align		4
        /*003c*/ 	.byte	0x03, 0x1b
        /*003e*/ 	.short	0x00ff


	//----- nvinfo : EIATTR_MERCURY_ISA_VERSION
	.align		4
        /*0040*/ 	.byte	0x03, 0x5f
        /*0042*/ 	.short	0x0101


	//----- nvinfo : EIATTR_VRC_CTA_INIT_COUNT
	.align		4
        /*0044*/ 	.byte	0x02, 0x4a
	.zero		1
	.zero		1


	//----- nvinfo : EIATTR_EXIT_INSTR_OFFSETS
	.align		4
        /*0048*/ 	.byte	0x04, 0x1c
        /*004a*/ 	.short	(.L_72 - .L_71)


	//   ....[0]....
.L_71:
        /*004c*/ 	.word	0x00000450


	//----- nvinfo : EIATTR_CBANK_PARAM_SIZE
	.align		4
.L_72:
        /*0050*/ 	.byte	0x03, 0x19
        /*0052*/ 	.short	0x0031


	//----- nvinfo : EIATTR_PARAM_CBANK
	.align		4
        /*0054*/ 	.byte	0x04, 0x0a
        /*0056*/ 	.short	(.L_74 - .L_73)
	.align		4
.L_73:
        /*0058*/ 	.word	index@(.nv.constant0._Z22copy_kernel_vectorizedIN4cute6TensorINS0_10ViewEngineINS0_8gmem_ptrIPfEEEENS0_6LayoutINS0_5tupleIJNS8_IJNS0_1CILi128EEENS9_ILi64EEEEEEiiEEENS8_IJNS8_IJNS9_ILi1EEEiEEESA_iEEEEEEESI_NS0_9TiledCopyINS0_9Copy_AtomIJNS0_13UniversalCopyIN7cutlass9uint128_tESN_EEfEEENS7_INS8_IJNS9_ILi256EEENS9_ILi4EEEEEENS8_IJSR_SE_EEEEENS8_IJSA_NS9_ILi8EEEEEEEEEvT_T0_T1_)
        /*005c*/ 	.short	0x0380
        /*005e*/ 	.short	0x0031


	//----- nvinfo : EIATTR_SW_WAR
	.align		4
.L_74:
        /*0060*/ 	.byte	0x04, 0x36
        /*0062*/ 	.short	(.L_76 - .L_75)
.L_75:
        /*0064*/ 	.word	0x00000008
.L_76:


//--------------------- .nv.callgraph             --------------------------
	.section	.nv.callgraph,"",@"SHT_CUDA_CALLGRAPH"
	.align	4
	.sectionentsize	8
	.align		4
        /*0000*/ 	.word	0x00000000
	.align		4
        /*0004*/ 	.word	0xffffffff
	.align		4
        /*0008*/ 	.word	0x00000000
	.align		4
        /*000c*/ 	.word	0xfffffffe
	.align		4
        /*0010*/ 	.word	0x00000000
	.align		4
        /*0014*/ 	.word	0xfffffffd
	.align		4
        /*0018*/ 	.word	0x00000000
	.align		4
        /*001c*/ 	.word	0xfffffffc


//--------------------- .nv.constant4             --------------------------
	.section	.nv.constant4,"a",@progbits
	.align	8
	.align		8
.nv.constant4:
        /*0000*/ 	.dword	_ZN34_INTERNAL_86954f44_4_k_cu_6d8f45b84cuda3std3__45__cpo5beginE
	.align		8
        /*0008*/ 	.dword	_ZN34_INTERNAL_86954f44_4_k_cu_6d8f45b84cuda3std3__45__cpo3endE
	.align		8
        /*0010*/ 	.dword	_ZN34_INTERNAL_86954f44_4_k_cu_6d8f45b84cuda3std3__45__cpo6cbeginE
	.align		8
        /*0018*/ 	.dword	_ZN34_INTERNAL_86954f44_4_k_cu_6d8f45b84cuda3std3__45__cpo4cendE
	.align		8
        /*0020*/ 	.dword	_ZN34_INTERNAL_86954f44_4_k_cu_6d8f45b84cuda3std3__45__cpo6rbeginE
	.align		8
        /*0028*/ 	.dword	_ZN34_INTERNAL_86954f44_4_k_cu_6d8f45b84cuda3std3__45__cpo4rendE
	.align		8
        /*0030*/ 	.dword	_ZN34_INTERNAL_86954f44_4_k_cu_6d8f45b84cuda3std3__45__cpo7crbeginE
	.align		8
        /*0038*/ 	.dword	_ZN34_INTERNAL_86954f44_4_k_cu_6d8f45b84cuda3std3__45__cpo5crendE
	.align		8
        /*0040*/ 	.dword	_ZN34_INTERNAL_86954f44_4_k_cu_6d8f45b84cuda3std3__436_GLOBAL__N__86954f44_4_k_cu_6d8f45b86ignoreE
	.align		8
        /*0048*/ 	.dword	_ZN34_INTERNAL_86954f44_4_k_cu_6d8f45b84cuda3std3__419piecewise_constructE
	.align		8
        /*0050*/ 	.dword	_ZN34_INTERNAL_86954f44_4_k_cu_6d8f45b84cuda3std3__48in_placeE
	.align		8
        /*0058*/ 	.dword	_ZN34_INTERNAL_86954f44_4_k_cu_6d8f45b84cuda3std3__420unreachable_sentinelE
	.align		8
        /*0060*/ 	.dword	_ZN34_INTERNAL_86954f44_4_k_cu_6d8f45b84cuda3std3__47nulloptE
	.align		8
        /*0068*/ 	.dword	_ZN34_INTERNAL_86954f44_4_k_cu_6d8f45b84cuda3std3__48unexpectE
	.align		8
        /*0070*/ 	.dword	_ZN34_INTERNAL_86954f44_4_k_cu_6d8f45b84cuda3std6ranges3__45__cpo4swapE
	.align		8
        /*0078*/ 	.dword	_ZN34_INTERNAL_86954f44_4_k_cu_6d8f45b84cuda3std6ranges3__45__cpo9iter_moveE
	.align		8
        /*0080*/ 	.dword	_ZN34_INTERNAL_86954f44_4_k_cu_6d8f45b84cuda3std6ranges3__45__cpo5beginE
	.align		8
        /*0088*/ 	.dword	_ZN34_INTERNAL_86954f44_4_k_cu_6d8f45b84cuda3std6ranges3__45__cpo3endE
	.align		8
        /*0090*/ 	.dword	_ZN34_INTERNAL_86954f44_4_k_cu_6d8f45b84cuda3std6ranges3__45__cpo6cbeginE
	.align		8
        /*0098*/ 	.dword	_ZN34_INTERNAL_86954f44_4_k_cu_6d8f45b84cuda3std6ranges3__45__cpo4cendE
	.align		8
        /*00a0*/ 	.dword	_ZN34_INTERNAL_86954f44_4_k_cu_6d8f45b84cuda3std6ranges3__45__cpo7advanceE
	.align		8
        /*00a8*/ 	.dword	_ZN34_INTERNAL_86954f44_4_k_cu_6d8f45b84cuda3std6ranges3__45__cpo9iter_swapE
	.align		8
        /*00b0*/ 	.dword	_ZN34_INTERNAL_86954f44_4_k_cu_6d8f45b84cuda3std6ranges3__45__cpo4nextE
	.align		8
        /*00b8*/ 	.dword	_ZN34_INTERNAL_86954f44_4_k_cu_6d8f45b84cuda3std6ranges3__45__cpo4prevE
	.align		8
        /*00c0*/ 	.dword	_ZN34_INTERNAL_86954f44_4_k_cu_6d8f45b84cuda3std6ranges3__45__cpo4dataE
	.align		8
        /*00c8*/ 	.dword	_ZN34_INTERNAL_86954f44_4_k_cu_6d8f45b84cuda3std6ranges3__45__cpo5cdataE
	.align		8
        /*00d0*/ 	.dword	_ZN34_INTERNAL_86954f44_4_k_cu_6d8f45b84cuda3std6ranges3__45__cpo4sizeE
	.align		8
        /*00d8*/ 	.dword	_ZN34_INTERNAL_86954f44_4_k_cu_6d8f45b84cuda3std6ranges3__45__cpo5ssizeE
	.align		8
        /*00e0*/ 	.dword	_ZN34_INTERNAL_86954f44_4_k_cu_6d8f45b84cuda3std6ranges3__45__cpo8distanceE
	.align		8
        /*00e8*/ 	.dword	_ZN34_INTERNAL_86954f44_4_k_cu_6d8f45b86thrust24THRUST_300001_SM_1000_NS8cuda_cub3parE
	.align		8
        /*00f0*/ 	.dword	_ZN34_INTERNAL_86954f44_4_k_cu_6d8f45b86thrust24THRUST_300001_SM_1000_NS8cuda_cub10par_nosyncE
	.align		8
        /*00f8*/ 	.dword	_ZN34_INTERNAL_86954f44_4_k_cu_6d8f45b86thrust24THRUST_300001_SM_1000_NS6system6detail10sequential3seqE
	.align		8
        /*0100*/ 	.dword	_ZN34_INTERNAL_86954f44_4_k_cu_6d8f45b86thrust24THRUST_300001_SM_1000_NS12placeholders2_1E
	.align		8
        /*0108*/ 	.dword	_ZN34_INTERNAL_86954f44_4_k_cu_6d8f45b86thrust24THRUST_300001_SM_1000_NS12placeholders2_2E
	.align		8
        /*0110*/ 	.dword	_ZN34_INTERNAL_86954f44_4_k_cu_6d8f45b86thrust24THRUST_300001_SM_1000_NS12placeholders2_3E
	.align		8
        /*0118*/ 	.dword	_ZN34_INTERNAL_86954f44_4_k_cu_6d8f45b86thrust24THRUST_300001_SM_1000_NS12placeholders2_4E
	.align		8
        /*0120*/ 	.dword	_ZN34_INTERNAL_86954f44_4_k_cu_6d8f45b86thrust24THRUST_300001_SM_1000_NS12placeholders2_5E
	.align		8
        /*0128*/ 	.dword	_ZN34_INTERNAL_86954f44_4_k_cu_6d8f45b86thrust24THRUST_300001_SM_1000_NS12placeholders2_6E
	.align		8
        /*0130*/ 	.dword	_ZN34_INTERNAL_86954f44_4_k_cu_6d8f45b86thrust24THRUST_300001_SM_1000_NS12placeholders2_7E
	.align		8
        /*0138*/ 	.dword	_ZN34_INTERNAL_86954f44_4_k_cu_6d8f45b86thrust24THRUST_300001_SM_1000_NS12placeholders2_8E
	.align		8
        /*0140*/ 	.dword	_ZN34_INTERNAL_86954f44_4_k_cu_6d8f45b86thrust24THRUST_300001_SM_1000_NS12placeholders2_9E
	.align		8
        /*0148*/ 	.dword	_ZN34_INTERNAL_86954f44_4_k_cu_6d8f45b86thrust24THRUST_300001_SM_1000_NS12placeholders3_10E
	.align		8
        /*0150*/ 	.dword	_ZN34_INTERNAL_86954f44_4_k_cu_6d8f45b86thrust24THRUST_300001_SM_1000_NS3seqE
	.align		8
        /*0158*/ 	.dword	_ZN34_INTERNAL_86954f44_4_k_cu_6d8f45b84cute7productE
	.align		8
        /*0160*/ 	.dword	_ZN34_INTERNAL_86954f44_4_k_cu_6d8f45b84cute1_E


//--------------------- .text._ZN3cub18CUB_300001_SM_10006detail11EmptyKernelIvEEvv --------------------------
	.section	.text._ZN3cub18CUB_300001_SM_10006detail11EmptyKernelIvEEvv,"ax",@progbits
	.align	128
        .global         _ZN3cub18CUB_300001_SM_10006detail11EmptyKernelIvEEvv
        .type           _ZN3cub18CUB_300001_SM_10006detail11EmptyKernelIvEEvv,@function
        .size           _ZN3cub18CUB_300001_SM_10006detail11EmptyKernelIvEEvv,(.L_x_2 - _ZN3cub18CUB_300001_SM_10006detail11EmptyKernelIvEEvv)
        .other          _ZN3cub18CUB_300001_SM_10006detail11EmptyKernelIvEEvv,@"STO_CUDA_ENTRY STV_DEFAULT"
_ZN3cub18CUB_300001_SM_10006detail11EmptyKernelIvEEvv:
.text._ZN3cub18CUB_300001_SM_10006detail11EmptyKernelIvEEvv:
[----:B------:R-:W-:Y:S01]  /*0000*/  LDC R1, c[0x0][0x37c] ;  /* 0x0000df00ff017b82 */ /* 0x000fe20000000800 */
[----:B------:R-:W-:Y:S05]  /*0010*/  EXIT ;  /* 0x000000000000794d */ /* 0x000fea0003800000 */
.L_x_0:
[----:B------:R-:W-:-:S00]  /*0020*/  BRA `(.L_x_0) ;  /* 0xfffffffc00fc7947 */ /* 0x000fc0000383ffff */
[----:B------:R-:W-:-:S00]  /*0030*/  NOP ;  /* 0x0000000000007918 */ /* 0x000fc00000000000 */
        /* <DEDUP_REMOVED lines=12> */
.L_x_2:


//--------------------- .text._Z22copy_kernel_vectorizedIN4cute6TensorINS0_10ViewEngineINS0_8gmem_ptrIPfEEEENS0_6LayoutINS0_5tupleIJNS8_IJNS0_1CILi128EEENS9_ILi64EEEEEEiiEEENS8_IJNS8_IJNS9_ILi1EEEiEEESA_iEEEEEEESI_NS0_9TiledCopyINS0_9Copy_AtomIJNS0_13UniversalCopyIN7cutlass9uint128_tESN_EEfEEENS7_INS8_IJNS9_ILi256EEENS9_ILi4EEEEEENS8_IJSR_SE_EEEEENS8_IJSA_NS9_ILi8EEEEEEEEEvT_T0_T1_ --------------------------
	.section	.text._Z22copy_kernel_vectorizedIN4cute6TensorINS0_10ViewEngineINS0_8gmem_ptrIPfEEEENS0_6LayoutINS0_5tupleIJNS8_IJNS0_1CILi128EEENS9_ILi64EEEEEEiiEEENS8_IJNS8_IJNS9_ILi1EEEiEEESA_iEEEEEEESI_NS0_9TiledCopyINS0_9Copy_AtomIJNS0_13UniversalCopyIN7cutlass9uint128_tESN_EEfEEENS7_INS8_IJNS9_ILi256EEENS9_ILi4EEEEEENS8_IJSR_SE_EEEEENS8_IJSA_NS9_ILi8EEEEEEEEEvT_T0_T1_,"ax",@progbits
	.align	128
        .global         _Z22copy_kernel_vectorizedIN4cute6TensorINS0_10ViewEngineINS0_8gmem_ptrIPfEEEENS0_6LayoutINS0_5tupleIJNS8_IJNS0_1CILi128EEENS9_ILi64EEEEEEiiEEENS8_IJNS8_IJNS9_ILi1EEEiEEESA_iEEEEEEESI_NS0_9TiledCopyINS0_9Copy_AtomIJNS0_13UniversalCopyIN7cutlass9uint128_tESN_EEfEEENS7_INS8_IJNS9_ILi256EEENS9_ILi4EEEEEENS8_IJSR_SE_EEEEENS8_IJSA_NS9_ILi8EEEEEEEEEvT_T0_T1_
        .type           _Z22copy_kernel_vectorizedIN4cute6TensorINS0_10ViewEngineINS0_8gmem_ptrIPfEEEENS0_6LayoutINS0_5tupleIJNS8_IJNS0_1CILi128EEENS9_ILi64EEEEEEiiEEENS8_IJNS8_IJNS9_ILi1EEEiEEESA_iEEEEEEESI_NS0_9TiledCopyINS0_9Copy_AtomIJNS0_13UniversalCopyIN7cutlass9uint128_tESN_EEfEEENS7_INS8_IJNS9_ILi256EEENS9_ILi4EEEEEENS8_IJSR_SE_EEEEENS8_IJSA_NS9_ILi8EEEEEEEEEvT_T0_T1_,@function
        .size           _Z22copy_kernel_vectorizedIN4cute6TensorINS0_10ViewEngineINS0_8gmem_ptrIPfEEEENS0_6LayoutINS0_5tupleIJNS8_IJNS0_1CILi128EEENS9_ILi64EEEEEEiiEEENS8_IJNS8_IJNS9_ILi1EEEiEEESA_iEEEEEEESI_NS0_9TiledCopyINS0_9Copy_AtomIJNS0_13UniversalCopyIN7cutlass9uint128_tESN_EEfEEENS7_INS8_IJNS9_ILi256EEENS9_ILi4EEEEEENS8_IJSR_SE_EEEEENS8_IJSA_NS9_ILi8EEEEEEEEEvT_T0_T1_,(.L_x_3 - _Z22copy_kernel_vectorizedIN4cute6TensorINS0_10ViewEngineINS0_8gmem_ptrIPfEEEENS0_6LayoutINS0_5tupleIJNS8_IJNS0_1CILi128EEENS9_ILi64EEEEEEiiEEENS8_IJNS8_IJNS9_ILi1EEEiEEESA_iEEEEEEESI_NS0_9TiledCopyINS0_9Copy_AtomIJNS0_13UniversalCopyIN7cutlass9uint128_tESN_EEfEEENS7_INS8_IJNS9_ILi256EEENS9_ILi4EEEEEENS8_IJSR_SE_EEEEENS8_IJSA_NS9_ILi8EEEEEEEEEvT_T0_T1_)
        .other          _Z22copy_kernel_vectorizedIN4cute6TensorINS0_10ViewEngineINS0_8gmem_ptrIPfEEEENS0_6LayoutINS0_5tupleIJNS8_IJNS0_1CILi128EEENS9_ILi64EEEEEEiiEEENS8_IJNS8_IJNS9_ILi1EEEiEEESA_iEEEEEEESI_NS0_9TiledCopyINS0_9Copy_AtomIJNS0_13UniversalCopyIN7cutlass9uint128_tESN_EEfEEENS7_INS8_IJNS9_ILi256EEENS9_ILi4EEEEEENS8_IJSR_SE_EEEEENS8_IJSA_NS9_ILi8EEEEEEEEEvT_T0_T1_,@"STO_CUDA_ENTRY STV_DEFAULT"
_Z22copy_kernel_vectorizedIN4cute6TensorINS0_10ViewEngineINS0_8gmem_ptrIPfEEEENS0_6LayoutINS0_5tupleIJNS8_IJNS0_1CILi128EEENS9_ILi64EEEEEEiiEEENS8_IJNS8_IJNS9_ILi1EEEiEEESA_iEEEEEEESI_NS0_9TiledCopyINS0_9Copy_AtomIJNS0_13UniversalCopyIN7cutlass9uint128_tESN_EEfEEENS7_INS8_IJNS9_ILi256EEENS9_ILi4EEEEEENS8_IJSR_SE_EEEEENS8_IJSA_NS9_ILi8EEEEEEEEEvT_T0_T1_:
.text._Z22copy_kernel_vectorizedIN4cute6TensorINS0_10ViewEngineINS0_8gmem_ptrIPfEEEENS0_6LayoutINS0_5tupleIJNS8_IJNS0_1CILi128EEENS9_ILi64EEEEEEiiEEENS8_IJNS8_IJNS9_ILi1EEEiEEESA_iEEEEEEESI_NS0_9TiledCopyINS0_9Copy_AtomIJNS0_13UniversalCopyIN7cutlass9uint128_tESN_EEfEEENS7_INS8_IJNS9_ILi256EEENS9_ILi4EEEEEENS8_IJSR_SE_EEEEENS8_IJSA_NS9_ILi8EEEEEEEEEvT_T0_T1_:
[----:B------:R-:W-:Y:S01]  /*0000*/  LDC R1, c[0x0][0x37c] ;  /* 0x0000df00ff017b82 */ /* 0x000fe20000000800 */
[----:B------:R-:W0:Y:S07]  /*0010*/  S2R R11, SR_TID.X ;  /* 0x00000000000b7919 */ /* 0x000e2e0000002100 */
[----:B------:R-:W1:Y:S01]  /*0020*/  S2UR UR4, SR_CTAID.X ;  /* 0x00000000000479c3 */ /* 0x000e620000002500 */
[----:B------:R-:W2:Y:S01]  /*0030*/  LDCU.64 UR8, c[0x0][0x390] ;  /* 0x00007200ff0877ac */ /* 0x000ea20008000a00 */
[----:B------:R-:W3:Y:S01]  /*0040*/  S2R R14, SR_CTAID.Y ;  /* 0x00000000000e7919 */ /* 0x000ee20000002600 */
[----:B------:R-:W4:Y:S05]  /*0050*/  LDCU.64 UR6, c[0x0][0x358] ;  /* 0x00006b00ff0677ac */ /* 0x000f2a0008000a00 */
[----:B------:R-:W3:Y:S08]  /*0060*/  LDC.64 R12, c[0x0][0x388] ;  /* 0x0000e200ff0c7b82 */ /* 0x000ef00000000a00 */
[----:B------:R-:W5:Y:S01]  /*0070*/  LDC.64 R36, c[0x0][0x3a0] ;  /* 0x0000e800ff247b82 */ /* 0x000f620000000a00 */
[----:B-1----:R-:W-:Y:S01]  /*0080*/  USHF.L.U32 UR4, UR4, 0x7, URZ ;  /* 0x0000000704047899 */ /* 0x002fe200080006ff */
[----:B0-----:R-:W-:-:S02]  /*0090*/  SHF.L.U32 R0, R11, 0x2, RZ ;  /* 0x000000020b007819 */ /* 0x001fc400000006ff */
[----:B------:R-:W-:Y:S02]  /*00a0*/  SHF.R.U32.HI R11, RZ, 0x5, R11 ;  /* 0x00000005ff0b7819 */ /* 0x000fe4000001160b */
[----:B------:R-:W-:Y:S01]  /*00b0*/  LOP3.LUT R10, R0, 0x7c, RZ, 0xc0, !PT ;  /* 0x0000007c000a7812 */ /* 0x000fe200078ec0ff */
[----:B---3--:R-:W-:-:S04]  /*00c0*/  IMAD R13, R14, R13, UR4 ;  /* 0x000000040e0d7e24 */ /* 0x008fc8000f8e020d */
[----:B------:R-:W-:-:S05]  /*00d0*/  IMAD R0, R11, R12, R10 ;  /* 0x0000000c0b007224 */ /* 0x000fca00078e020a */
[----:B------:R-:W-:-:S04]  /*00e0*/  IADD3 R0, P0, PT, R13, R0, RZ ;  /* 0x000000000d007210 */ /* 0x000fc80007f1e0ff */
[----:B------:R-:W-:Y:S02]  /*00f0*/  IADD3.X R3, PT, PT, RZ, RZ, RZ, P0, !PT ;  /* 0x000000ffff037210 */ /* 0x000fe400007fe4ff */
[----:B--2---:R-:W-:-:S04]  /*0100*/  LEA R32, P0, R0, UR8, 0x2 ;  /* 0x0000000800207c11 */ /* 0x004fc8000f8010ff */
[----:B------:R-:W-:Y:S02]  /*0110*/  LEA.HI.X R33, R0, UR9, R3, 0x2, P0 ;  /* 0x0000000900217c11 */ /* 0x000fe400080f1403 */
[----:B------:R-:W0:Y:S01]  /*0120*/  LDC.64 R2, c[0x0][0x3a8] ;  /* 0x0000ea00ff027b82 */ /* 0x000e220000000a00 */
[C---:B------:R-:W-:Y:S02]  /*0130*/  SHF.L.U32 R9, R12.reuse, 0x3, RZ ;  /* 0x000000030c097819 */ /* 0x040fe400000006ff */
[----:B----4-:R1:W2:Y:S01]  /*0140*/  LDG.E.128 R4, desc[UR6][R32.64] ;  /* 0x0000000620047981 */ /* 0x0102a2000c1e1d00 */
[----:B------:R-:W-:Y:S01]  /*0150*/  SHF.L.U32 R15, R12, 0x4, RZ ;  /* 0x000000040c0f7819 */ /* 0x000fe200000006ff */
[----:B-----5:R-:W-:Y:S02]  /*0160*/  IMAD R0, R14, R37, UR4 ;  /* 0x000000040e007e24 */ /* 0x020fe4000f8e0225 */
[----:B------:R-:W-:-:S04]  /*0170*/  IMAD.WIDE R8, R9, 0x4, R32 ;  /* 0x0000000409087825 */ /* 0x000fc800078e0220 */
[----:B------:R-:W-:Y:S02]  /*0180*/  IMAD R13, R11, R36, R10 ;  /* 0x000000240b0d7224 */ /* 0x000fe400078e020a */
[----:B------:R-:W3:Y:S01]  /*0190*/  LDG.E.128 R8, desc[UR6][R8.64] ;  /* 0x0000000608087981 */ /* 0x000ee2000c1e1d00 */
[----:B------:R-:W-:Y:S01]  /*01a0*/  IMAD.WIDE R14, R15, 0x4, R32 ;  /* 0x000000040f0e7825 */ /* 0x000fe200078e0220 */
[----:B------:R-:W-:Y:S02]  /*01b0*/  SHF.L.U32 R21, R12, 0x5, RZ ;  /* 0x000000050c157819 */ /* 0x000fe400000006ff */
[----:B------:R-:W-:Y:S01]  /*01c0*/  IADD3 R0, P0, PT, R0, R13, RZ ;  /* 0x0000000d00007210 */ /* 0x000fe20007f1e0ff */
[C---:B------:R-:W-:Y:S02]  /*01d0*/  IMAD R17, R12.reuse, 0x18, RZ ;  /* 0x000000180c117824 */ /* 0x040fe400078e02ff */
[C---:B------:R-:W-:Y:S02]  /*01e0*/  IMAD R25, R12.reuse, 0x28, RZ ;  /* 0x000000280c197824 */ /* 0x040fe400078e02ff */
[----:B------:R-:W-:-:S02]  /*01f0*/  IMAD R29, R12, 0x30, RZ ;  /* 0x000000300c1d7824 */ /* 0x000fc400078e02ff */
[----:B------:R-:W-:Y:S01]  /*0200*/  IMAD R19, R12, 0x38, RZ ;  /* 0x000000380c137824 */ /* 0x000fe200078e02ff */
[----:B------:R-:W-:Y:S01]  /*0210*/  IADD3.X R18, PT, PT, RZ, RZ, RZ, P0, !PT ;  /* 0x000000ffff127210 */ /* 0x000fe200007fe4ff */
[----:B------:R-:W4:Y:S01]  /*0220*/  LDG.E.128 R12, desc[UR6][R14.64] ;  /* 0x000000060e0c7981 */ /* 0x000f22000c1e1d00 */
[----:B------:R-:W-:Y:S01]  /*0230*/  IMAD.WIDE R16, R17, 0x4, R32 ;  /* 0x0000000411107825 */ /* 0x000fe200078e0220 */
[----:B0-----:R-:W-:-:S03]  /*0240*/  LEA R2, P0, R0, R2, 0x2 ;  /* 0x0000000200027211 */ /* 0x001fc600078010ff */
[----:B------:R-:W-:Y:S01]  /*0250*/  IMAD.WIDE R20, R21, 0x4, R32 ;  /* 0x0000000415147825 */ /* 0x000fe200078e0220 */
[----:B------:R-:W-:-:S03]  /*0260*/  LEA.HI.X R3, R0, R3, R18, 0x2, P0 ;  /* 0x0000000300037211 */ /* 0x000fc600000f1412 */
[--C-:B------:R-:W-:Y:S02]  /*0270*/  IMAD.WIDE R24, R25, 0x4, R32.reuse ;  /* 0x0000000419187825 */ /* 0x100fe400078e0220 */
[----:B------:R-:W5:Y:S02]  /*0280*/  LDG.E.128 R20, desc[UR6][R20.64] ;  /* 0x0000000614147981 */ /* 0x000f64000c1e1d00 */
[--C-:B------:R-:W-:Y:S02]  /*0290*/  IMAD.WIDE R28, R29, 0x4, R32.reuse ;  /* 0x000000041d1c7825 */ /* 0x100fe400078e0220 */
[----:B------:R-:W5:Y:S02]  /*02a0*/  LDG.E.128 R24, desc[UR6][R24.64] ;  /* 0x0000000618187981 */ /* 0x000f64000c1e1d00 */
[----:B-1----:R-:W-:Y:S02]  /*02b0*/  IMAD.WIDE R32, R19, 0x4, R32 ;  /* 0x0000000413207825 */ /* 0x002fe400078e0220 */
[----:B------:R-:W5:Y:S04]  /*02c0*/  LDG.E.128 R16, desc[UR6][R16.64] ;  /* 0x0000000610107981 */ /* 0x000f68000c1e1d00 */
[----:B------:R-:W5:Y:S04]  /*02d0*/  LDG.E.128 R28, desc[UR6][R28.64] ;  /* 0x000000061c1c7981 */ /* 0x000f68000c1e1d00 */
[----:B------:R-:W5:Y:S01]  /*02e0*/  LDG.E.128 R32, desc[UR6][R32.64] ;  /* 0x0000000620207981 */ /* 0x000f62000c1e1d00 */
[----:B------:R-:W-:-:S02]  /*02f0*/  SHF.L.U32 R37, R36, 0x3, RZ ;  /* 0x0000000324257819 */ /* 0x000fc400000006ff */
[C---:B------:R-:W-:Y:S01]  /*0300*/  SHF.L.U32 R0, R36.reuse, 0x5, RZ ;  /* 0x0000000524007819 */ /* 0x040fe200000006ff */
[----:B--2---:R0:W-:Y:S02]  /*0310*/  STG.E.128 desc[UR6][R2.64], R4 ;  /* 0x0000000402007986 */ /* 0x0041e4000c101d06 */
[----:B0-----:R-:W-:Y:S01]  /*0320*/  IMAD.WIDE R4, R37, 0x4, R2 ;  /* 0x0000000425047825 */ /* 0x001fe200078e0202 */
[----:B------:R-:W-:-:S04]  /*0330*/  SHF.L.U32 R37, R36, 0x4, RZ ;  /* 0x0000000424257819 */ /* 0x000fc800000006ff */
[----:B---3--:R0:W-:Y:S01]  /*0340*/  STG.E.128 desc[UR6][R4.64], R8 ;  /* 0x0000000804007986 */ /* 0x0081e2000c101d06 */
[----:B------:R-:W-:-:S04]  /*0350*/  IMAD.WIDE R6, R0, 0x4, R2 ;  /* 0x0000000400067825 */ /* 0x000fc800078e0202 */
[----:B0-----:R-:W-:-:S04]  /*0360*/  IMAD.WIDE R8, R37, 0x4, R2 ;  /* 0x0000000425087825 */ /* 0x001fc800078e0202 */
[C---:B------:R-:W-:Y:S01]  /*0370*/  IMAD R37, R36.reuse, 0x18, RZ ;  /* 0x0000001824257824 */ /* 0x040fe200078e02ff */
[----:B----4-:R0:W-:Y:S01]  /*0380*/  STG.E.128 desc[UR6][R8.64], R12 ;  /* 0x0000000c08007986 */ /* 0x0101e2000c101d06 */
[----:B------:R-:W-:Y:S02]  /*0390*/  IMAD R11, R36, 0x28, RZ ;  /* 0x00000028240b7824 */ /* 0x000fe400078e02ff */
[----:B------:R-:W-:-:S04]  /*03a0*/  IMAD.WIDE R4, R37, 0x4, R2 ;  /* 0x0000000425047825 */ /* 0x000fc800078e0202 */
[--C-:B------:R-:W-:Y:S01]  /*03b0*/  IMAD.WIDE R10, R11, 0x4, R2.reuse ;  /* 0x000000040b0a7825 */ /* 0x100fe200078e0202 */
[----:B-----5:R-:W-:Y:S03]  /*03c0*/  STG.E.128 desc[UR6][R4.64], R16 ;  /* 0x0000001004007986 */ /* 0x020fe6000c101d06 */
[C---:B0-----:R-:W-:Y:S02]  /*03d0*/  IMAD R13, R36.reuse, 0x30, RZ ;  /* 0x00000030240d7824 */ /* 0x041fe400078e02ff */
[----:B------:R-:W-:Y:S02]  /*03e0*/  IMAD R15, R36, 0x38, RZ ;  /* 0x00000038240f7824 */ /* 0x000fe400078e02ff */
[--C-:B------:R-:W-:Y:S01]  /*03f0*/  IMAD.WIDE R36, R13, 0x4, R2.reuse ;  /* 0x000000040d247825 */ /* 0x100fe200078e0202 */
[----:B------:R-:W-:Y:S03]  /*0400*/  STG.E.128 desc[UR6][R6.64], R20 ;  /* 0x0000001406007986 */ /* 0x000fe6000c101d06 */
[----:B------:R-:W-:Y:S01]  /*0410*/  IMAD.WIDE R2, R15, 0x4, R2 ;  /* 0x000000040f027825 */ /* 0x000fe200078e0202 */
[----:B------:R-:W-:Y:S04]  /*0420*/  STG.E.128 desc[UR6][R10.64], R24 ;  /* 0x000000180a007986 */ /* 0x000fe8000c101d06 */
[----:B------:R-:W-:Y:S04]  /*0430*/  STG.E.128 desc[UR6][R36.64], R28 ;  /* 0x0000001c24007986 */ /* 0x000fe8000c101d06 */
[----:B------:R-:W-:Y:S01]  /*0440*/  STG.E.128 desc[UR6][R2.64], R32 ;  /* 0x0000002002007986 */ /* 0x000fe2000c101d06 */
[----:B------:R-:W-:Y:S05]  /*0450*/  EXIT ;  /* 0x000000000000794d */ /* 0x000fea0003800000 */
.L_x_1:
        /* <DEDUP_REMOVED lines=10> */
.L_x_3:


//--------------------- .nv.shared.reserved.0     --------------------------
	.section	.nv.shared.reserved.0,"aw",@nobits
	.weak		__nv_reservedSMEM_offset_0_alias
	.size		__nv_reservedSMEM_offset_0_alias, 0, 64
	.other		__nv_reservedSMEM_offset_0_alias,@"STO_CUDA_RESERVED_SHARED STV_DEFAULT"
__nv_reservedSMEM_offset_0_alias:
	.zero		0
	.zero		64


//--------------------- .nv.global                --------------------------
	.section	.nv.global,"aw",@nobits
.nv.global:
	.type		_ZN34_INTERNAL_86954f44_4_k_cu_6d8f45b86thrust24THRUST_300001_SM_1000_NS12placeholders2_9E,@object
	.size		_ZN34_INTERNAL_86954f44_4_k_cu_6d8f45b86thrust24THRUST_300001_SM_1000_NS12placeholders2_9E,(_ZN34_INTERNAL_86954f44_4_k_cu_6d8f45b84cuda3std3__436_GLOBAL__N__86954f44_4_k_cu_6d8f45b86ignoreE - _ZN34_INTERNAL_86954f44_4_k_cu_6d8f45b86thrust24THRUST_300001_SM_1000_NS12placeholders2_9E)
_ZN34_INTERNAL_86954f44_4_k_cu_6d8f45b86thrust24THRUST_300001_SM_1000_NS12placeholders2_9E:
	.zero		1
	.type		_ZN34_INTERNAL_86954f44_4_k_cu_6d8f45b84cuda3std3__436_GLOBAL__N__86954f44_4_k_cu_6d8f45b86ignoreE,@object
	.size		_ZN34_INTERNAL_86954f44_4_k_cu_6d8f45b84cuda3std3__436_GLOBAL__N__86954f44_4_k_cu_6d8f45b86ignoreE,(_ZN34_INTERNAL_86954f44_4_k_cu_6d8f45b84cuda3std6ranges3__45__cpo4dataE - _ZN34_INTERNAL_86954f44_4_k_cu_6d8f45b84cuda3std3__436_GLOBAL__N__86954f44_4_k_cu_6d8f45b86ignoreE)
_ZN34_INTERNAL_86954f44_4_k_cu_6d8f45b84cuda3std3__436_GLOBAL__N__86954f44_4_k_cu_6d8f45b86ignoreE:
	.zero		1
	.type		_ZN34_INTERNAL_86954f44_4_k_cu_6d8f45b84cuda3std6ranges3__45__cpo4dataE,@object
	.size		_ZN34_INTERNAL_86954f44_4_k_cu_6d8f45b84cuda3std6ranges3__45__cpo4dataE,(_ZN34_INTERNAL_86954f44_4_k_cu_6d8f45b86thrust24THRUST_300001_SM_1000_NS12placeholders2_1E - _ZN34_INTERNAL_86954f44_4_k_cu_6d8f45b84cuda3std6ranges3__45__cpo4dataE)
_ZN34_INTERNAL_86954f44_4_k_cu_6d8f45b84cuda3std6ranges3__45__cpo4dataE:
	.zero		1
	.type		_ZN34_INTERNAL_86954f44_4_k_cu_6d8f45b86thrust24THRUST_300001_SM_1000_NS12placeholders2_1E,@object
	.size		_ZN34_INTERNAL_86954f44_4_k_cu_6d8f45b86thrust24THRUST_300001_SM_1000_NS12placeholders2_1E,(_ZN34_INTERNAL_86954f44_4_k_cu_6d8f45b84cuda3std3__45__cpo5beginE - _ZN34_INTERNAL_86954f44_4_k_cu_6d8f45b86thrust24THRUST_300001_SM_1000_NS12placeholders2_1E)
_ZN34_INTERNAL_86954f44_4_k_cu_6d8f45b86thrust24THRUST_300001_SM_1000_NS12placeholders2_1E:
	.zero		1
	.type		_ZN34_INTERNAL_86954f44_4_k_cu_6d8f45b84cuda3std3__45__cpo5beginE,@object
	.size		_ZN34_INTERNAL_86954f44_4_k_cu_6d8f45b84cuda3std3__45__cpo5beginE,(_ZN34_INTERNAL_86954f44_4_k_cu_6d8f45b84cuda3std6ranges3__45__cpo5beginE - _ZN34_INTERNAL_86954f44_4_k_cu_6d8f45b84cuda3std3__45__cpo5beginE)
_ZN34_INTERNAL_86954f44_4_k_cu_6d8f45b84cuda3std3__45__cpo5beginE:
	.zero		1
	.type		_ZN34_INTERNAL_86954f44_4_k_cu_6d8f45b84cuda3std6ranges3__45__cpo5beginE,@object
	.size		_ZN34_INTERNAL_86954f44_4_k_cu_6d8f45b84cuda3std6ranges3__45__cpo5beginE,(_ZN34_INTERNAL_86954f44_4_k_cu_6d8f45b84cute1_E - _ZN34_INTERNAL_86954f44_4_k_cu_6d8f45b84cuda3std6ranges3__45__cpo5beginE)
_ZN34_INTERNAL_86954f44_4_k_cu_6d8f45b84cuda3std6ranges3__45__cpo5beginE:
	.zero		1
	.type		_ZN34_INTERNAL_86954f44_4_k_cu_6d8f45b84cute1_E,@object
	.size		_ZN34_INTERNAL_86954f44_4_k_cu_6d8f45b84cute1_E,(_ZN34_INTERNAL_86954f44_4_k_cu_6d8f45b84cuda3std3__47nulloptE - _ZN34_INTERNAL_86954f44_4_k_cu_6d8f45b84cute1_E)
_ZN34_INTERNAL_86954f44_4_k_cu_6d8f45b84cute1_E:
	.zero		1
	.type		_ZN34_INTERNAL_86954f44_4_k_cu_6d8f45b84cuda3std3__47nulloptE,@object
	.size		_ZN34_INTERNAL_86954f44_4_k_cu_6d8f45b84cuda3std3__47nulloptE,(_ZN34_INTERNAL_86954f44_4_k_cu_6d8f45b84cuda3std6ranges3__45__cpo8distanceE - _ZN34_INTERNAL_86954f44_4_k_cu_6d8f45b84cuda3std3__47nulloptE)
_ZN34_INTERNAL_86954f44_4_k_cu_6d8f45b84cuda3std3__47nulloptE:
	.zero		1
	.type		_ZN34_INTERNAL_86954f44_4_k_cu_6d8f45b84cuda3std6ranges3__45__cpo8distanceE,@object
	.size		_ZN34_INTERNAL_86954f44_4_k_cu_6d8f45b84cuda3std6ranges3__45__cpo8distanceE,(_ZN34_INTERNAL_86954f44_4_k_cu_6d8f45b86thrust24THRUST_300001_SM_1000_NS12placeholders2_5E - _ZN34_INTERNAL_86954f44_4_k_cu_6d8f45b84cuda3std6ranges3__45__cpo8distanceE)
_ZN34_INTERNAL_86954f44_4_k_cu_6d8f45b84cuda3std6ranges3__45__cpo8distanceE:
	.zero		1
	.type		_ZN34_INTERNAL_86954f44_4_k_cu_6d8f45b86thrust24THRUST_300001_SM_1000_NS12placeholders2_5E,@object
	.size		_ZN34_INTERNAL_86954f44_4_k_cu_6d8f45b86thrust24THRUST_300001_SM_1000_NS12placeholders2_5E,(_ZN34_INTERNAL_86954f44_4_k_cu_6d8f45b84cuda3std3__45__cpo6rbeginE - _ZN34_INTERNAL_86954f44_4_k_cu_6d8f45b86thrust24THRUST_300001_SM_1000_NS12placeholders2_5E)
_ZN34_INTERNAL_86954f44_4_k_cu_6d8f45b86thrust24THRUST_300001_SM_1000_NS12placeholders2_5E:
	.zero		1
	.type		_ZN34_INTERNAL_86954f44_4_k_cu_6d8f45b84cuda3std3__45__cpo6rbeginE,@object
	.size		_ZN34_INTERNAL_86954f44_4_k_cu_6d8f45b84cuda3std3__45__cpo6rbeginE,(_ZN34_INTERNAL_86954f44_4_k_cu_6d8f45b84cuda3std6ranges3__45__cpo7advanceE - _ZN34_INTERNAL_86954f44_4_k_cu_6d8f45b84cuda3std3__45__cpo6rbeginE)
_ZN34_INTERNAL_86954f44_4_k_cu_6d8f45b84cuda3std3__45__cpo6rbeginE:
	.zero		1
	.type		_ZN34_INTERNAL_86954f44_4_k_cu_6d8f45b84cuda3std6ranges3__45__cpo7advanceE,@object
	.size		_ZN34_INTERNAL_86954f44_4_k_cu_6d8f45b84cuda3std6ranges3__45__cpo7advanceE,(_ZN34_INTERNAL_86954f44_4_k_cu_6d8f45b86thrust24THRUST_300001_SM_1000_NS3seqE - _ZN34_INTERNAL_86954f44_4_k_cu_6d8f45b84cuda3std6ranges3__45__cpo7advanceE)
_ZN34_INTERNAL_86954f44_4_k_cu_6d8f45b84cuda3std6ranges3__45__cpo7advanceE:
	.zero		1
	.type		_ZN34_INTERNAL_86954f44_4_k_cu_6d8f45b86thrust24THRUST_300001_SM_1000_NS3seqE,@object
	.size		_ZN34_INTERNAL_86954f44_4_k_cu_6d8f45b86thrust24THRUST_300001_SM_1000_NS3seqE,(_ZN34_INTERNAL_86954f44_4_k_cu_6d8f45b84cuda3std3__48in_placeE - _ZN34_INTERNAL_86954f44_4_k_cu_6d8f45b86thrust24THRUST_300001_SM_1000_NS3seqE)
_ZN34_INTERNAL_86954f44_4_k_cu_6d8f45b86thrust24THRUST_300001_SM_1000_NS3seqE:
	.zero		1
	.type		_ZN34_INTERNAL_86954f44_4_k_cu_6d8f45b84cuda3std3__48in_placeE,@object
	.size		_ZN34_INTERNAL_86954f44_4_k_cu_6d8f45b84cuda3std3__48in_placeE,(_ZN34_INTERNAL_86954f44_4_k_cu_6d8f45b84cuda3std6ranges3__45__cpo4sizeE - _ZN34_INTERNAL_86954f44_4_k_cu_6d8f45b84cuda3std3__48in_placeE)
_ZN34_INTERNAL_86954f44_4_k_cu_6d8f45b84cuda3std3__48in_placeE:
	.zero		1
	.type		_ZN34_INTERNAL_86954f44_4_k_cu_6d8f45b84cuda3std6ranges3__45__cpo4sizeE,@object
	.size		_ZN34_INTERNAL_86954f44_4_k_cu_6d8f45b84cuda3std6ranges3__45__cpo4sizeE,(_ZN34_INTERNAL_86954f44_4_k_cu_6d8f45b86thrust24THRUST_300001_SM_1000_NS12placeholders2_3E - _ZN34_INTERNAL_86954f44_4_k_cu_6d8f45b84cuda3std6ranges3__45__cpo4sizeE)
_ZN34_INTERNAL_86954f44_4_k_cu_6d8f45b84cuda3std6ranges3__45__cpo4sizeE:
	.zero		1
	.type		_ZN34_INTERNAL_86954f44_4_k_cu_6d8f45b86thrust24THRUST_300001_SM_1000_NS12placeholders2_3E,@object
	.size		_ZN34_INTERNAL_86954f44_4_k_cu_6d8f45b86thrust24THRUST_300001_SM_1000_NS12placeholders2_3E,(_ZN34_INTERNAL_86954f44_4_k_cu_6d8f45b84cuda3std3__45__cpo6cbeginE - _ZN34_INTERNAL_86954f44_4_k_cu_6d8f45b86thrust24THRUST_300001_SM_1000_NS12placeholders2_3E)
_ZN34_INTERNAL_86954f44_4_k_cu_6d8f45b86thrust24THRUST_300001_SM_1000_NS12placeholders2_3E:
	.zero		1
	.type		_ZN34_INTERNAL_86954f44_4_k_cu_6d8f45b84cuda3std3__45__cpo6cbeginE,@object
	.size		_ZN34_INTERNAL_86954f44_4_k_cu_6d8f45b84cuda3std3__45__cpo6cbeginE,(_ZN34_INTERNAL_86954f44_4_k_cu_6d8f45b84cuda3std6ranges3__45__cpo6cbeginE - _ZN34_INTERNAL_86954f44_4_k_cu_6d8f45b84cuda3std3__45__cpo6cbeginE)
_ZN34_INTERNAL_86954f44_4_k_cu_6d8f45b84cuda3std3__45__cpo6cbeginE:
	.zero		1
	.type		_ZN34_INTERNAL_86954f44_4_k_cu_6d8f45b84cuda3std6ranges3__45__cpo6cbeginE,@object
	.size		_ZN34_INTERNAL_86954f44_4_k_cu_6d8f45b84cuda3std6ranges3__45__cpo6cbeginE,(_ZN34_INTERNAL_86954f44_4_k_cu_6d8f45b86thrust24THRUST_300001_SM_1000_NS12placeholders2_7E - _ZN34_INTERNAL_86954f44_4_k_cu_6d8f45b84cuda3std6ranges3__45__cpo6cbeginE)
_ZN34_INTERNAL_86954f44_4_k_cu_6d8f45b84cuda3std6ranges3__45__cpo6cbeginE:
	.zero		1
	.type		_ZN34_INTERNAL_86954f44_4_k_cu_6d8f45b86thrust24THRUST_300001_SM_1000_NS12placeholders2_7E,@object
	.size		_ZN34_INTERNAL_86954f44_4_k_cu_6d8f45b86thrust24THRUST_300001_SM_1000_NS12placeholders2_7E,(_ZN34_INTERNAL_86954f44_4_k_cu_6d8f45b84cuda3std3__45__cpo7crbeginE - _ZN34_INTERNAL_86954f44_4_k_cu_6d8f45b86thrust24THRUST_300001_SM_1000_NS12placeholders2_7E)
_ZN34_INTERNAL_86954f44_4_k_cu_6d8f45b86thrust24THRUST_300001_SM_1000_NS12placeholders2_7E:
	.zero		1
	.type		_ZN34_INTERNAL_86954f44_4_k_cu_6d8f45b84cuda3std3__45__cpo7crbeginE,@object
	.size		_ZN34_INTERNAL_86954f44_4_k_cu_6d8f45b84cuda3std3__45__cpo7crbeginE,(_ZN34_INTERNAL_86954f44_4_k_cu_6d8f45b84cuda3std6ranges3__45__cpo4nextE - _ZN34_INTERNAL_86954f44_4_k_cu_6d8f45b84cuda3std3__45__cpo7crbeginE)
_ZN34_INTERNAL_86954f44_4_k_cu_6d8f45b84cuda3std3__45__cpo7crbeginE:
	.zero		1
	.type		_ZN34_INTERNAL_86954f44_4_k_cu_6d8f45b84cuda3std6ranges3__45__cpo4nextE,@object
	.size		_ZN34_INTERNAL_86954f44_4_k_cu_6d8f45b84cuda3std6ranges3__45__cpo4nextE,(_ZN34_INTERNAL_86954f44_4_k_cu_6d8f45b84cuda3std6ranges3__45__cpo4swapE - _ZN34_INTERNAL_86954f44_4_k_cu_6d8f45b84cuda3std6ranges3__45__cpo4nextE)
_ZN34_INTERNAL_86954f44_4_k_cu_6d8f45b84cuda3std6ranges3__45__cpo4nextE:
	.zero		1
	.type		_ZN34_INTERNAL_86954f44_4_k_cu_6d8f45b84cuda3std6ranges3__45__cpo4swapE,@object
	.size		_ZN34_INTERNAL_86954f44_4_k_cu_6d8f45b84cuda3std6ranges3__45__cpo4swapE,(_ZN34_INTERNAL_86954f44_4_k_cu_6d8f45b86thrust24THRUST_300001_SM_1000_NS8cuda_cub10par_nosyncE - _ZN34_INTERNAL_86954f44_4_k_cu_6d8f45b84cuda3std6ranges3__45__cpo4swapE)
_ZN34_INTERNAL_86954f44_4_k_cu_6d8f45b84cuda3std6ranges3__45__cpo4swapE:
	.zero		1
	.type		_ZN34_INTERNAL_86954f44_4_k_cu_6d8f45b86thrust24THRUST_300001_SM_1000_NS8cuda_cub10par_nosyncE,@object
	.size		_ZN34_INTERNAL_86954f44_4_k_cu_6d8f45b86thrust24THRUST_300001_SM_1000_NS8cuda_cub10par_nosyncE,(_ZN34_INTERNAL_86954f44_4_k_cu_6d8f45b84cute7productE - _ZN34_INTERNAL_86954f44_4_k_cu_6d8f45b86thrust24THRUST_300001_SM_1000_NS8cuda_cub10par_nosyncE)
_ZN34_INTERNAL_86954f44_4_k_cu_6d8f45b86thrust24THRUST_300001_SM_1000_NS8cuda_cub10par_nosyncE:
	.zero		1
	.type		_ZN34_INTERNAL_86954f44_4_k_cu_6d8f45b84cute7productE,@object
	.size		_ZN34_INTERNAL_86954f44_4_k_cu_6d8f45b84cute7productE,(_ZN34_INTERNAL_86954f44_4_k_cu_6d8f45b84cuda3std3__420unreachable_sentinelE - _ZN34_INTERNAL_86954f44_4_k_cu_6d8f45b84cute7productE)
_ZN34_INTERNAL_86954f44_4_k_cu_6d8f45b84cute7productE:
	.zero		1
	.type		_ZN34_INTERNAL_86954f44_4_k_cu_6d8f45b84cuda3std3__420unreachable_sentinelE,@object
	.size		_ZN34_INTERNAL_86954f44_4_k_cu_6d8f45b84cuda3std3__420unreachable_sentinelE,(_ZN34_INTERNAL_86954f44_4_k_cu_6d8f45b84cuda3std6ranges3__45__cpo5ssizeE - _ZN34_INTERNAL_86954f44_4_k_cu_6d8f45b84cuda3std3__420unreachable_sentinelE)
_ZN34_INTERNAL_86954f44_4_k_cu_6d8f45b84cuda3std3__420unreachable_sentinelE:
	.zero		1
	.type		_ZN34_INTERNAL_86954f44_4_k_cu_6d8f45b84cuda3std6ranges3__45__cpo5ssizeE,@object
	.size		_ZN34_INTERNAL_86954f44_4_k_cu_6d8f45b84cuda3std6ranges3__45__cpo5ssizeE,(_ZN34_INTERNAL_86954f44_4_k_cu_6d8f45b86thrust24THRUST_300001_SM_1000_NS12placeholders2_4E - _ZN34_INTERNAL_86954f44_4_k_cu_6d8f45b84cuda3std6ranges3__45__cpo5ssizeE)
_ZN34_INTERNAL_86954f44_4_k_cu_6d8f45b84cuda3std6ranges3__45__cpo5ssizeE:
	.zero		1
	.type		_ZN34_INTERNAL_86954f44_4_k_cu_6d8f45b86thrust24THRUST_300001_SM_1000_NS12placeholders2_4E,@object
	.size		_ZN34_INTERNAL_86954f44_4_k_cu_6d8f45b86thrust24THRUST_300001_SM_1000_NS12placeholders2_4E,(_ZN34_INTERNAL_86954f44_4_k_cu_6d8f45b84cuda3std3__45__cpo4cendE - _ZN34_INTERNAL_86954f44_4_k_cu_6d8f45b86thrust24THRUST_300001_SM_1000_NS12placeholders2_4E)
_ZN34_INTERNAL_86954f44_4_k_cu_6d8f45b86thrust24THRUST_300001_SM_1000_NS12placeholders2_4E:
	.zero		1
	.type		_ZN34_INTERNAL_86954f44_4_k_cu_6d8f45b84cuda3std3__45__cpo4cendE,@object
	.size		_ZN34_INTERNAL_86954f44_4_k_cu_6d8f45b84cuda3std3__45__cpo4cendE,(_ZN34_INTERNAL_86954f44_4_k_cu_6d8f45b84cuda3std6ranges3__45__cpo4cendE - _ZN34_INTERNAL_86954f44_4_k_cu_6d8f45b84cuda3std3__45__cpo4cendE)
_ZN34_INTERNAL_86954f44_4_k_cu_6d8f45b84cuda3std3__45__cpo4cendE:
	.zero		1
	.type		_ZN34_INTERNAL_86954f44_4_k_cu_6d8f45b84cuda3std6ranges3__45__cpo4cendE,@object
	.size		_ZN34_INTERNAL_86954f44_4_k_cu_6d8f45b84cuda3std6ranges3__45__cpo4cendE,(_ZN34_INTERNAL_86954f44_4_k_cu_6d8f45b86thrust24THRUST_300001_SM_1000_NS12placeholders2_8E - _ZN34_INTERNAL_86954f44_4_k_cu_6d8f45b84cuda3std6ranges3__45__cpo4cendE)
_ZN34_INTERNAL_86954f44_4_k_cu_6d8f45b84cuda3std6ranges3__45__cpo4cendE:
	.zero		1
	.type		_ZN34_INTERNAL_86954f44_4_k_cu_6d8f45b86thrust24THRUST_300001_SM_1000_NS12placeholders2_8E,@object
	.size		_ZN34_INTERNAL_86954f44_4_k_cu_6d8f45b86thrust24THRUST_300001_SM_1000_NS12placeholders2_8E,(_ZN34_INTERNAL_86954f44_4_k_cu_6d8f45b84cuda3std3__45__cpo5crendE - _ZN34_INTERNAL_86954f44_4_k_cu_6d8f45b86thrust24THRUST_300001_SM_1000_NS12placeholders2_8E)
_ZN34_INTERNAL_86954f44_4_k_cu_6d8f45b86thrust24THRUST_300001_SM_1000_NS12placeholders2_8E:
	.zero		1
	.type		_ZN34_INTERNAL_86954f44_4_k_cu_6d8f45b84cuda3std3__45__cpo5crendE,@object
	.size		_ZN34_INTERNAL_86954f44_4_k_cu_6d8f45b84cuda3std3__45__cpo5crendE,(_ZN34_INTERNAL_86954f44_4_k_cu_6d8f45b84cuda3std6ranges3__45__cpo4prevE - _ZN34_INTERNAL_86954f44_4_k_cu_6d8f45b84cuda3std3__45__cpo5crendE)
_ZN34_INTERNAL_86954f44_4_k_cu_6d8f45b84cuda3std3__45__cpo5crendE:
	.zero		1
	.type		_ZN34_INTERNAL_86954f44_4_k_cu_6d8f45b84cuda3std6ranges3__45__cpo4prevE,@object
	.size		_ZN34_INTERNAL_86954f44_4_k_cu_6d8f45b84cuda3std6ranges3__45__cpo4prevE,(_ZN34_INTERNAL_86954f44_4_k_cu_6d8f45b84cuda3std6ranges3__45__cpo9iter_moveE - _ZN34_INTERNAL_86954f44_4_k_cu_6d8f45b84cuda3std6ranges3__45__cpo4prevE)
_ZN34_INTERNAL_86954f44_4_k_cu_6d8f45b84cuda3std6ranges3__45__cpo4prevE:
	.zero		1
	.type		_ZN34_INTERNAL_86954f44_4_k_cu_6d8f45b84cuda3std6ranges3__45__cpo9iter_moveE,@object
	.size		_ZN34_INTERNAL_86954f44_4_k_cu_6d8f45b84cuda3std6ranges3__45__cpo9iter_moveE,(_ZN34_INTERNAL_86954f44_4_k_cu_6d8f45b86thrust24THRUST_300001_SM_1000_NS6system6detail10sequential3seqE - _ZN34_INTERNAL_86954f44_4_k_cu_6d8f45b84cuda3std6ranges3__45__cpo9iter_moveE)
_ZN34_INTERNAL_86954f44_4_k_cu_6d8f45b84cuda3std6ranges3__45__cpo9iter_moveE:
	.zero		1
	.type		_ZN34_INTERNAL_86954f44_4_k_cu_6d8f45b86thrust24THRUST_300001_SM_1000_NS6system6detail10sequential3seqE,@object
	.size		_ZN34_INTERNAL_86954f44_4_k_cu_6d8f45b86thrust24THRUST_300001_SM_1000_NS6system6detail10sequential3seqE,(_ZN34_INTERNAL_86954f44_4_k_cu_6d8f45b86thrust24THRUST_300001_SM_1000_NS12placeholders3_10E - _ZN34_INTERNAL_86954f44_4_k_cu_6d8f45b86thrust24THRUST_300001_SM_1000_NS6system6detail10sequential3seqE)
_ZN34_INTERNAL_86954f44_4_k_cu_6d8f45b86thrust24THRUST_300001_SM_1000_NS6system6detail10sequential3seqE:
	.zero		1
	.type		_ZN34_INTERNAL_86954f44_4_k_cu_6d8f45b86thrust24THRUST_300001_SM_1000_NS12placeholders3_10E,@object
	.size		_ZN34_INTERNAL_86954f44_4_k_cu_6d8f45b86thrust24THRUST_300001_SM_1000_NS12placeholders3_10E,(_ZN34_INTERNAL_86954f44_4_k_cu_6d8f45b84cuda3std3__419piecewise_constructE - _ZN34_INTERNAL_86954f44_4_k_cu_6d8f45b86thrust24THRUST_300001_SM_1000_NS12placeholders3_10E)
_ZN34_INTERNAL_86954f44_4_k_cu_6d8f45b86thrust24THRUST_300001_SM_1000_NS12placeholders3_10E:
	.zero		1
	.type		_ZN34_INTERNAL_86954f44_4_k_cu_6d8f45b84cuda3std3__419piecewise_constructE,@object
	.size		_ZN34_INTERNAL_86954f44_4_k_cu_6d8f45b84cuda3std3__419piecewise_constructE,(_ZN34_INTERNAL_86954f44_4_k_cu_6d8f45b84cuda3std6ranges3__45__cpo5cdataE - _ZN34_INTERNAL_86954f44_4_k_cu_6d8f45b84cuda3std3__419piecewise_constructE)
_ZN34_INTERNAL_86954f44_4_k_cu_6d8f45b84cuda3std3__419piecewise_constructE:
	.zero		1
	.type		_ZN34_INTERNAL_86954f44_4_k_cu_6d8f45b84cuda3std6ranges3__45__cpo5cdataE,@object
	.size		_ZN34_INTERNAL_86954f44_4_k_cu_6d8f45b84cuda3std6ranges3__45__cpo5cdataE,(_ZN34_INTERNAL_86954f44_4_k_cu_6d8f45b86thrust24THRUST_300001_SM_1000_NS12placeholders2_2E - _ZN34_INTERNAL_86954f44_4_k_cu_6d8f45b84cuda3std6ranges3__45__cpo5cdataE)
_ZN34_INTERNAL_86954f44_4_k_cu_6d8f45b84cuda3std6ranges3__45__cpo5cdataE:
	.zero		1
	.type		_ZN34_INTERNAL_86954f44_4_k_cu_6d8f45b86thrust24THRUST_300001_SM_1000_NS12placeholders2_2E,@object
	.size		_ZN34_INTERNAL_86954f44_4_k_cu_6d8f45b86thrust24THRUST_300001_SM_1000_NS12placeholders2_2E,(_ZN34_INTERNAL_86954f44_4_k_cu_6d8f45b84cuda3std3__45__cpo3endE - _ZN34_INTERNAL_86954f44_4_k_cu_6d8f45b86thrust24THRUST_300001_SM_1000_NS12placeholders2_2E)
_ZN34_INTERNAL_86954f44_4_k_cu_6d8f45b86thrust24THRUST_300001_SM_1000_NS12placeholders2_2E:
	.zero		1
	.type		_ZN34_INTERNAL_86954f44_4_k_cu_6d8f45b84cuda3std3__45__cpo3endE,@object
	.size		_ZN34_INTERNAL_86954f44_4_k_cu_6d8f45b84cuda3std3__45__cpo3endE,(_ZN34_INTERNAL_86954f44_4_k_cu_6d8f45b84cuda3std6ranges3__45__cpo3endE - _ZN34_INTERNAL_86954f44_4_k_cu_6d8f45b84cuda3std3__45__cpo3endE)
_ZN34_INTERNAL_86954f44_4_k_cu_6d8f45b84cuda3std3__45__cpo3endE:
	.zero		1
	.type		_ZN34_INTERNAL_86954f44_4_k_cu_6d8f45b84cuda3std6ranges3__45__cpo3endE,@object
	.size		_ZN34_INTERNAL_86954f44_4_k_cu_6d8f45b84cuda3std6ranges3__45__cpo3endE,(_ZN34_INTERNAL_86954f44_4_k_cu_6d8f45b86thrust24THRUST_300001_SM_1000_NS12placeholders2_6E - _ZN34_INTERNAL_86954f44_4_k_cu_6d8f45b84cuda3std6ranges3__45__cpo3endE)
_ZN34_INTERNAL_86954f44_4_k_cu_6d8f45b84cuda3std6ranges3__45__cpo3endE:
	.zero		1
	.type		_ZN34_INTERNAL_86954f44_4_k_cu_6d8f45b86thrust24THRUST_300001_SM_1000_NS12placeholders2_6E,@object
	.size		_ZN34_INTERNAL_86954f44_4_k_cu_6d8f45b86thrust24THRUST_300001_SM_1000_NS12placeholders2_6E,(_ZN34_INTERNAL_86954f44_4_k_cu_6d8f45b84cuda3std3__45__cpo4rendE - _ZN34_INTERNAL_86954f44_4_k_cu_6d8f45b86thrust24THRUST_300001_SM_1000_NS12placeholders2_6E)
_ZN34_INTERNAL_86954f44_4_k_cu_6d8f45b86thrust24THRUST_300001_SM_1000_NS12placeholders2_6E:
	.zero		1
	.type		_ZN34_INTERNAL_86954f44_4_k_cu_6d8f45b84cuda3std3__45__cpo4rendE,@object
	.size		_ZN34_INTERNAL_86954f44_4_k_cu_6d8f45b84cuda3std3__45__cpo4rendE,(_ZN34_INTERNAL_86954f44_4_k_cu_6d8f45b84cuda3std6ranges3__45__cpo9iter_swapE - _ZN34_INTERNAL_86954f44_4_k_cu_6d8f45b84cuda3std3__45__cpo4rendE)
_ZN34_INTERNAL_86954f44_4_k_cu_6d8f45b84cuda3std3__45__cpo4rendE:
	.zero		1
	.type		_ZN34_INTERNAL_86954f44_4_k_cu_6d8f45b84cuda3std6ranges3__45__cpo9iter_swapE,@object
	.size		_ZN34_INTERNAL_86954f44_4_k_cu_6d8f45b84cuda3std6ranges3__45__cpo9iter_swapE,(_ZN34_INTERNAL_86954f44_4_k_cu_6d8f45b84cuda3std3__48unexpectE - _ZN34_INTERNAL_86954f44_4_k_cu_6d8f45b84cuda3std6ranges3__45__cpo9iter_swapE)
_ZN34_INTERNAL_86954f44_4_k_cu_6d8f45b84cuda3std6ranges3__45__cpo9iter_swapE:
	.zero		1
	.type		_ZN34_INTERNAL_86954f44_4_k_cu_6d8f45b84cuda3std3__48unexpectE,@object
	.size		_ZN34_INTERNAL_86954f44_4_k_cu_6d8f45b84cuda3std3__48unexpectE,(_ZN34_INTERNAL_86954f44_4_k_cu_6d8f45b86thrust24THRUST_300001_SM_1000_NS8cuda_cub3parE - _ZN34_INTERNAL_86954f44_4_k_cu_6d8f45b84cuda3std3__48unexpectE)
_ZN34_INTERNAL_86954f44_4_k_cu_6d8f45b84cuda3std3__48unexpectE:
	.zero		1
	.type		_ZN34_INTERNAL_86954f44_4_k_cu_6d8f45b86thrust24THRUST_300001_SM_1000_NS8cuda_cub3parE,@object
	.size		_ZN34_INTERNAL_86954f44_4_k_cu_6d8f45b86thrust24THRUST_300001_SM_1000_NS8cuda_cub3parE,(.L_29 - _ZN34_INTERNAL_86954f44_4_k_cu_6d8f45b86thrust24THRUST_300001_SM_1000_NS8cuda_cub3parE)
_ZN34_INTERNAL_86954f44_4_k_cu_6d8f45b86thrust24THRUST_300001_SM_1000_NS8cuda_cub3parE:
	.zero		1
.L_29:


//--------------------- .nv.constant0._ZN3cub18CUB_300001_SM_10006detail11EmptyKernelIvEEvv --------------------------
	.section	.nv.constant0._ZN3cub18CUB_300001_SM_10006detail11EmptyKernelIvEEvv,"a",@progbits
	.sectionflags	@""
	.align	4
.nv.constant0._ZN3cub18CUB_300001_SM_10006detail11EmptyKernelIvEEvv:
	.zero		896


//--------------------- .nv.constant0._Z22copy_kernel_vectorizedIN4cute6TensorINS0_10ViewEngineINS0_8gmem_ptrIPfEEEENS0_6LayoutINS0_5tupleIJNS8_IJNS0_1CILi128EEENS9_ILi64EEEEEEiiEEENS8_IJNS8_IJNS9_ILi1EEEiEEESA_iEEEEEEESI_NS0_9TiledCopyINS0_9Copy_AtomIJNS0_13UniversalCopyIN7cutlass9uint128_tESN_EEfEEENS7_INS8_IJNS9_ILi256EEENS9_ILi4EEEEEENS8_IJSR_SE_EEEEENS8_IJSA_NS9_ILi8EEEEEEEEEvT_T0_T1_ --------------------------
	.section	.nv.constant0._Z22copy_kernel_vectorizedIN4cute6TensorINS0_10ViewEngineINS0_8gmem_ptrIPfEEEENS0_6LayoutINS0_5tupleIJNS8_IJNS0_1CILi128EEENS9_ILi64EEEEEEiiEEENS8_IJNS8_IJNS9_ILi1EEEiEEESA_iEEEEEEESI_NS0_9TiledCopyINS0_9Copy_AtomIJNS0_13UniversalCopyIN7cutlass9uint128_tESN_EEfEEENS7_INS8_IJNS9_ILi256EEENS9_ILi4EEEEEENS8_IJSR_SE_EEEEENS8_IJSA_NS9_ILi8EEEEEEEEEvT_T0_T1_,"a",@progbits
	.sectionflags	@""
	.align	4
.nv.constant0._Z22copy_kernel_vectorizedIN4cute6TensorINS0_10ViewEngineINS0_8gmem_ptrIPfEEEENS0_6LayoutINS0_5tupleIJNS8_IJNS0_1CILi128EEENS9_ILi64EEEEEEiiEEENS8_IJNS8_IJNS9_ILi1EEEiEEESA_iEEEEEEESI_NS0_9TiledCopyINS0_9Copy_AtomIJNS0_13UniversalCopyIN7cutlass9uint128_tESN_EEfEEENS7_INS8_IJNS9_ILi256EEENS9_ILi4EEEEEENS8_IJSR_SE_EEEEENS8_IJSA_NS9_ILi8EEEEEEEEEvT_T0_T1_:
	.zero		945


//--------------------- SYMBOLS --------------------------

	.type		.nv.reservedSmem.offset0,@object
	.size		.nv.reservedSmem.offset0,0x4
